//
// Generated by NVIDIA NVVM Compiler
//
// Compiler Build ID: CL-36424714
// Cuda compilation tools, release 13.0, V13.0.88
// Based on NVVM 20.0.0
//

.version 9.0
.target sm_100
.address_size 64

	// .globl	default_function_kernel

.visible .entry default_function_kernel(
	.param .u64 .ptr .align 1 default_function_kernel_param_0,
	.param .u64 .ptr .align 1 default_function_kernel_param_1
)
.maxntid 20
{
	.reg .pred 	%p<3>;
	.reg .b16 	%rs<17>;
	.reg .b32 	%r<29>;
	.reg .b32 	%f<2>;
	.reg .b64 	%rd<9>;

	ld.param.u64 	%rd1, [default_function_kernel_param_0];
	ld.param.u64 	%rd2, [default_function_kernel_param_1];
	cvta.to.global.u64 	%rd3, %rd2;
	cvta.to.global.u64 	%rd4, %rd1;
	mov.u32 	%r1, %ctaid.x;
	mul.hi.u32 	%r2, %r1, 780903145;
	shr.u32 	%r3, %r2, 3;
	mul.lo.s32 	%r4, %r3, 880;
	shr.u32 	%r5, %r2, 1;
	mul.lo.s32 	%r6, %r5, 11;
	sub.s32 	%r7, %r1, %r6;
	mov.u32 	%r8, %tid.x;
	shr.u32 	%r9, %r8, 1;
	mad.lo.s32 	%r10, %r7, 10, %r9;
	cvt.u16.u32 	%rs1, %r10;
	and.b16  	%rs2, %rs1, 254;
	mul.lo.s16 	%rs3, %rs1, 117;
	shr.u16 	%rs4, %rs3, 8;
	sub.s16 	%rs5, %rs1, %rs4;
	shr.u16 	%rs6, %rs5, 1;
	add.s16 	%rs7, %rs6, %rs4;
	shr.u16 	%rs8, %rs7, 3;
	and.b16  	%rs9, %rs8, 1;
	setp.eq.b16 	%p1, %rs9, 1;
	selp.b32 	%r11, 440, 0, %p1;
	mad.lo.s32 	%r12, %r1, 20, %r8;
	mul.hi.u32 	%r13, %r12, -1171354717;
	shr.u32 	%r14, %r13, 4;
	mul.lo.s32 	%r15, %r14, 22;
	sub.s32 	%r16, %r12, %r15;
	and.b32  	%r17, %r16, 1;
	setp.eq.b32 	%p2, %r17, 1;
	selp.b32 	%r18, 220, 0, %p2;
	mul.lo.s32 	%r19, %r3, 44;
	sub.s32 	%r20, %r1, %r19;
	cvt.u16.u32 	%rs10, %r20;
	mul.lo.s16 	%rs11, %rs10, 47;
	shr.u16 	%rs12, %rs11, 9;
	mul.wide.u16 	%r21, %rs12, 55;
	shr.u16 	%rs13, %rs2, 1;
	mul.lo.s16 	%rs14, %rs13, 187;
	shr.u16 	%rs15, %rs14, 11;
	mul.lo.s16 	%rs16, %rs15, 11;
	cvt.u32.u16 	%r22, %rs16;
	shr.u32 	%r23, %r16, 1;
	or.b32  	%r24, %r23, %r4;
	add.s32 	%r25, %r24, %r18;
	add.s32 	%r26, %r25, %r21;
	add.s32 	%r27, %r26, %r11;
	add.s32 	%r28, %r27, %r22;
	mul.wide.u32 	%rd5, %r28, 4;
	add.s64 	%rd6, %rd4, %rd5;
	ld.global.nc.f32 	%f1, [%rd6];
	mul.wide.u32 	%rd7, %r12, 4;
	add.s64 	%rd8, %rd3, %rd7;
	st.global.f32 	[%rd8], %f1;
	ret;

}


// ===== COMPILED SASS (sm_100) =====

	.target	sm_100

	.elftype	@"ET_EXEC"


//--------------------- .note.nv.tkinfo           --------------------------
	.section	.note.nv.tkinfo,"",@"SHT_NOTE"
	.sectionflags	@"SHF_NOTE_NV_TKINFO"
	.tkinfo
        /*0018*/ 	.word	0x00000002
        /*0030*/ 	.string	""
        /*0030*/ 	.string	"ptxas"
        /*0030*/ 	.string	"Cuda compilation tools, release 13.0, V13.0.88"
        /*0030*/ 	.string	"Build cuda_13.0.r13.0/compiler.36424714_0"
        /*0030*/ 	.string	"-arch sm_100 -m 64 "



//--------------------- .note.nv.cuinfo           --------------------------
	.section	.note.nv.cuinfo,"",@"SHT_NOTE"
	.sectionflags	@"SHF_NOTE_NV_CUINFO"
        /*0018*/ 	.short	0x0002
        /*001a*/ 	.short	0x0064
        /*001c*/ 	.short	0x0082
	.zero		2


//--------------------- .nv.info                  --------------------------
	.section	.nv.info,"",@"SHT_CUDA_INFO"
	.align	4


	//----- nvinfo : EIATTR_REGCOUNT
	.align		4
        /*0000*/ 	.byte	0x04, 0x2f
        /*0002*/ 	.short	(.L_1 - .L_0)
	.align		4
.L_0:
        /*0004*/ 	.word	index@(default_function_kernel)
        /*0008*/ 	.word	0x0000000e


	//----- nvinfo : EIATTR_FRAME_SIZE
	.align		4
.L_1:
        /*000c*/ 	.byte	0x04, 0x11
        /*000e*/ 	.short	(.L_3 - .L_2)
	.align		4
.L_2:
        /*0010*/ 	.word	index@(default_function_kernel)
        /*0014*/ 	.word	0x00000000


	//----- nvinfo : EIATTR_MIN_STACK_SIZE
	.align		4
.L_3:
        /*0018*/ 	.byte	0x04, 0x12
        /*001a*/ 	.short	(.L_5 - .L_4)
	.align		4
.L_4:
        /*001c*/ 	.word	index@(default_function_kernel)
        /*0020*/ 	.word	0x00000000
.L_5:


//--------------------- .nv.compat                --------------------------
	.section	.nv.compat,"",@"SHT_CUDA_COMPAT_INFO"
	.align	4
        /*0000*/ 	.byte	0x02, 0x09, 0x00, 0x00, 0x02, 0x02, 0x01, 0x00, 0x02, 0x05, 0x05, 0x00, 0x03, 0x07, 0x01, 0x01
        /*0010*/ 	.byte	0x02, 0x03, 0x00, 0x00, 0x02, 0x06, 0x01, 0x00, 0x04, 0x0b, 0x08, 0x00, 0x09, 0x00, 0x00, 0x00
        /*0020*/ 	.byte	0x00, 0x00, 0x00, 0x00


//--------------------- .nv.info.default_function_kernel --------------------------
	.section	.nv.info.default_function_kernel,"",@"SHT_CUDA_INFO"
	.sectionflags	@""
	.align	4


	//----- nvinfo : EIATTR_CUDA_API_VERSION
	.align		4
        /*0000*/ 	.byte	0x04, 0x37
        /*0002*/ 	.short	(.L_7 - .L_6)
.L_6:
        /*0004*/ 	.word	0x00000082


	//----- nvinfo : EIATTR_KPARAM_INFO
	.align		4
.L_7:
        /*0008*/ 	.byte	0x04, 0x17
        /*000a*/ 	.short	(.L_9 - .L_8)
.L_8:
        /*000c*/ 	.word	0x00000000
        /*0010*/ 	.short	0x0001
        /*0012*/ 	.short	0x0008
        /*0014*/ 	.byte	0x00, 0xf5, 0x21, 0x00


	//----- nvinfo : EIATTR_KPARAM_INFO
	.align		4
.L_9:
        /*0018*/ 	.byte	0x04, 0x17
        /*001a*/ 	.short	(.L_11 - .L_10)
.L_10:
        /*001c*/ 	.word	0x00000000
        /*0020*/ 	.short	0x0000
        /*0022*/ 	.short	0x0000
        /*0024*/ 	.byte	0x00, 0xf5, 0x21, 0x00


	//----- nvinfo : EIATTR_SPARSE_MMA_MASK
	.align		4
.L_11:
        /*0028*/ 	.byte	0x03, 0x50
        /*002a*/ 	.short	0x0000


	//----- nvinfo : EIATTR_MAXREG_COUNT
	.align		4
        /*002c*/ 	.byte	0x03, 0x1b
        /*002e*/ 	.short	0x00ff


	//----- nvinfo : EIATTR_MERCURY_ISA_VERSION
	.align		4
        /*0030*/ 	.byte	0x03, 0x5f
        /*0032*/ 	.short	0x0101


	//----- nvinfo : EIATTR_VRC_CTA_INIT_COUNT
	.align		4
        /*0034*/ 	.byte	0x02, 0x4a
	.zero		1
	.zero		1


	//----- nvinfo : EIATTR_EXIT_INSTR_OFFSETS
	.align		4
        /*0038*/ 	.byte	0x04, 0x1c
        /*003a*/ 	.short	(.L_13 - .L_12)


	//   ....[0]....
.L_12:
        /*003c*/ 	.word	0x000003e0


	//----- nvinfo : EIATTR_MAX_THREADS
	.align		4
.L_13:
        /*0040*/ 	.byte	0x04, 0x05
        /*0042*/ 	.short	(.L_15 - .L_14)
.L_14:
        /*0044*/ 	.word	0x00000014
        /*0048*/ 	.word	0x00000001
        /*004c*/ 	.word	0x00000001


	//----- nvinfo : EIATTR_CBANK_PARAM_SIZE
	.align		4
.L_15:
        /*0050*/ 	.byte	0x03, 0x19
        /*0052*/ 	.short	0x0010


	//----- nvinfo : EIATTR_PARAM_CBANK
	.align		4
        /*0054*/ 	.byte	0x04, 0x0a
        /*0056*/ 	.short	(.L_17 - .L_16)
	.align		4
.L_16:
        /*0058*/ 	.word	index@(.nv.constant0.default_function_kernel)
        /*005c*/ 	.short	0x0380
        /*005e*/ 	.short	0x0010


	//----- nvinfo : EIATTR_SW_WAR
	.align		4
.L_17:
        /*0060*/ 	.byte	0x04, 0x36
        /*0062*/ 	.short	(.L_19 - .L_18)
.L_18:
        /*0064*/ 	.word	0x00000008
.L_19:


//--------------------- .nv.callgraph             --------------------------
	.section	.nv.callgraph,"",@"SHT_CUDA_CALLGRAPH"
	.align	4
	.sectionentsize	8
	.align		4
        /*0000*/ 	.word	0x00000000
	.align		4
        /*0004*/ 	.word	0xffffffff
	.align		4
        /*0008*/ 	.word	0x00000000
	.align		4
        /*000c*/ 	.word	0xfffffffe
	.align		4
        /*0010*/ 	.word	0x00000000
	.align		4
        /*0014*/ 	.word	0xfffffffd
	.align		4
        /*0018*/ 	.word	0x00000000
	.align		4
        /*001c*/ 	.word	0xfffffffc


//--------------------- .text.default_function_kernel --------------------------
	.section	.text.default_function_kernel,"ax",@progbits
	.align	128
        .global         default_function_kernel
        .type           default_function_kernel,@function
        .size           default_function_kernel,(.L_x_1 - default_function_kernel)
        .other          default_function_kernel,@"STO_CUDA_ENTRY STV_DEFAULT"
default_function_kernel:
.text.default_function_kernel:
[----:B------:R-:W-:Y:S01]  /*0000*/  LDC R1, c[0x0][0x37c] ;  /* 0x0000df00ff017b82 */ /* 0x000fe20000000800 */
[----:B------:R-:W0:Y:S01]  /*0010*/  S2R R11, SR_CTAID.X ;  /* 0x00000000000b7919 */ /* 0x000e220000002500 */
[----:B------:R-:W1:Y:S01]  /*0020*/  LDCU.64 UR4, c[0x0][0x358] ;  /* 0x00006b00ff0477ac */ /* 0x000e620008000a00 */
[----:B------:R-:W2:Y:S01]  /*0030*/  S2R R4, SR_TID.X ;  /* 0x0000000000047919 */ /* 0x000ea20000002100 */
[----:B0-----:R-:W-:Y:S01]  /*0040*/  IMAD.HI.U32 R0, R11, 0x2e8ba2e9, RZ ;  /* 0x2e8ba2e90b007827 */ /* 0x001fe200078e00ff */
[----:B--2---:R-:W-:-:S03]  /*0050*/  SHF.R.U32.HI R3, RZ, 0x1, R4 ;  /* 0x00000001ff037819 */ /* 0x004fc60000011604 */
[----:B------:R-:W-:Y:S01]  /*0060*/  IMAD R7, R11, 0x14, R4 ;  /* 0x000000140b077824 */ /* 0x000fe200078e0204 */
[--C-:B------:R-:W-:Y:S02]  /*0070*/  SHF.R.U32.HI R2, RZ, 0x1, R0.reuse ;  /* 0x00000001ff027819 */ /* 0x100fe40000011600 */
[----:B------:R-:W-:Y:S01]  /*0080*/  SHF.R.U32.HI R0, RZ, 0x3, R0 ;  /* 0x00000003ff007819 */ /* 0x000fe20000011600 */
[----:B------:R-:W-:-:S04]  /*0090*/  IMAD.HI.U32 R4, R7, -0x45d1745d, RZ ;  /* 0xba2e8ba307047827 */ /* 0x000fc800078e00ff */
[--C-:B------:R-:W-:Y:S01]  /*00a0*/  IMAD R2, R2, -0xb, R11.reuse ;  /* 0xfffffff502027824 */ /* 0x100fe200078e020b */
[----:B------:R-:W-:Y:S01]  /*00b0*/  SHF.R.U32.HI R4, RZ, 0x4, R4 ;  /* 0x00000004ff047819 */ /* 0x000fe20000011604 */
[----:B------:R-:W-:Y:S02]  /*00c0*/  IMAD R6, R0, -0x2c, R11 ;  /* 0xffffffd400067824 */ /* 0x000fe400078e020b */
[----:B------:R-:W-:Y:S02]  /*00d0*/  IMAD R2, R2, 0xa, R3 ;  /* 0x0000000a02027824 */ /* 0x000fe400078e0203 */
[----:B------:R-:W-:Y:S01]  /*00e0*/  IMAD R5, R4, -0x16, R7 ;  /* 0xffffffea04057824 */ /* 0x000fe200078e0207 */
[----:B------:R-:W-:Y:S01]  /*00f0*/  PRMT R6, R6, 0x9910, RZ ;  /* 0x0000991006067816 */ /* 0x000fe200000000ff */
[----:B------:R-:W-:Y:S01]  /*0100*/  IMAD R0, R0, 0x370, RZ ;  /* 0x0000037000007824 */ /* 0x000fe200078e02ff */
[----:B------:R-:W-:Y:S02]  /*0110*/  PRMT R3, R2, 0x9910, RZ ;  /* 0x0000991002037816 */ /* 0x000fe400000000ff */
[----:B------:R-:W-:-:S02]  /*0120*/  LOP3.LUT R8, R5, 0x1, RZ, 0xc0, !PT ;  /* 0x0000000105087812 */ /* 0x000fc400078ec0ff */
[----:B------:R-:W-:Y:S01]  /*0130*/  SHF.R.U32.HI R5, RZ, 0x1, R5 ;  /* 0x00000001ff057819 */ /* 0x000fe20000011605 */
[----:B------:R-:W-:Y:S01]  /*0140*/  IMAD R3, R3, 0x75, RZ ;  /* 0x0000007503037824 */ /* 0x000fe200078e02ff */
[----:B------:R-:W-:Y:S02]  /*0150*/  ISETP.NE.U32.AND P0, PT, R8, 0x1, PT ;  /* 0x000000010800780c */ /* 0x000fe40003f05070 */
[----:B------:R-:W-:Y:S02]  /*0160*/  LOP3.LUT R5, R5, R0, RZ, 0xfc, !PT ;  /* 0x0000000005057212 */ /* 0x000fe400078efcff */
[----:B------:R-:W-:-:S04]  /*0170*/  LOP3.LUT R3, R3, 0xffff, RZ, 0xc0, !PT ;  /* 0x0000ffff03037812 */ /* 0x000fc800078ec0ff */
[----:B------:R-:W-:-:S05]  /*0180*/  SHF.R.U32.HI R3, RZ, 0x8, R3 ;  /* 0x00000008ff037819 */ /* 0x000fca0000011603 */
[----:B------:R-:W-:-:S05]  /*0190*/  IMAD.MOV R9, RZ, RZ, -R3 ;  /* 0x000000ffff097224 */ /* 0x000fca00078e0a03 */
[----:B------:R-:W-:-:S05]  /*01a0*/  PRMT R9, R9, 0x7710, RZ ;  /* 0x0000771009097816 */ /* 0x000fca00000000ff */
[C---:B------:R-:W-:Y:S01]  /*01b0*/  IMAD.IADD R4, R2.reuse, 0x1, R9 ;  /* 0x0000000102047824 */ /* 0x040fe200078e0209 */
[----:B------:R-:W-:Y:S01]  /*01c0*/  LOP3.LUT R2, R2, 0xfe, RZ, 0xc0, !PT ;  /* 0x000000fe02027812 */ /* 0x000fe200078ec0ff */
[----:B------:R-:W-:Y:S02]  /*01d0*/  VIADD R9, R5, 0xdc ;  /* 0x000000dc05097836 */ /* 0x000fe40000000000 */
[----:B------:R-:W-:Y:S01]  /*01e0*/  @P0 IMAD.MOV R9, RZ, RZ, R5 ;  /* 0x000000ffff090224 */ /* 0x000fe200078e0205 */
[----:B------:R-:W-:Y:S02]  /*01f0*/  LOP3.LUT R4, R4, 0xffff, RZ, 0xc0, !PT ;  /* 0x0000ffff04047812 */ /* 0x000fe400078ec0ff */
[----:B------:R-:W-:Y:S02]  /*0200*/  SHF.R.U32.HI R2, RZ, 0x1, R2 ;  /* 0x00000001ff027819 */ /* 0x000fe40000011602 */
[----:B------:R-:W-:Y:S02]  /*0210*/  LEA.HI R3, R4, R3, RZ, 0x1f ;  /* 0x0000000304037211 */ /* 0x000fe400078ff8ff */
[----:B------:R-:W-:Y:S01]  /*0220*/  PRMT R4, R2, 0x9910, RZ ;  /* 0x0000991002047816 */ /* 0x000fe200000000ff */
[----:B------:R-:W-:-:S04]  /*0230*/  IMAD.MOV.U32 R2, RZ, RZ, R6 ;  /* 0x000000ffff027224 */ /* 0x000fc800078e0006 */
[----:B------:R-:W-:Y:S01]  /*0240*/  IMAD.MOV.U32 R6, RZ, RZ, R4 ;  /* 0x000000ffff067224 */ /* 0x000fe200078e0004 */
[----:B------:R-:W-:Y:S01]  /*0250*/  LOP3.LUT R4, R3, 0xffff, RZ, 0xc0, !PT ;  /* 0x0000ffff03047812 */ /* 0x000fe200078ec0ff */
[----:B------:R-:W-:Y:S02]  /*0260*/  IMAD R2, R2, 0x2f, RZ ;  /* 0x0000002f02027824 */ /* 0x000fe400078e02ff */
[----:B------:R-:W-:Y:S01]  /*0270*/  IMAD R3, R6, 0xbb, RZ ;  /* 0x000000bb06037824 */ /* 0x000fe200078e02ff */
[----:B------:R-:W-:Y:S02]  /*0280*/  SHF.R.U32.HI R0, RZ, 0x3, R4 ;  /* 0x00000003ff007819 */ /* 0x000fe40000011604 */
[----:B------:R-:W-:Y:S02]  /*0290*/  LOP3.LUT R2, R2, 0xffff, RZ, 0xc0, !PT ;  /* 0x0000ffff02027812 */ /* 0x000fe400078ec0ff */
[----:B------:R-:W-:Y:S02]  /*02a0*/  LOP3.LUT R3, R3, 0xffff, RZ, 0xc0, !PT ;  /* 0x0000ffff03037812 */ /* 0x000fe400078ec0ff */
[----:B------:R-:W-:-:S02]  /*02b0*/  LOP3.LUT R0, R0, 0x1, RZ, 0xc0, !PT ;  /* 0x0000000100007812 */ /* 0x000fc400078ec0ff */
[----:B------:R-:W-:Y:S02]  /*02c0*/  SHF.R.U32.HI R2, RZ, 0x9, R2 ;  /* 0x00000009ff027819 */ /* 0x000fe40000011602 */
[----:B------:R-:W-:Y:S02]  /*02d0*/  SHF.R.U32.HI R4, RZ, 0xb, R3 ;  /* 0x0000000bff047819 */ /* 0x000fe40000011603 */
[----:B------:R-:W-:Y:S02]  /*02e0*/  ISETP.NE.U32.AND P0, PT, R0, 0x1, PT ;  /* 0x000000010000780c */ /* 0x000fe40003f05070 */
[----:B------:R-:W-:Y:S02]  /*02f0*/  LOP3.LUT R0, R2, 0xffff, RZ, 0xc0, !PT ;  /* 0x0000ffff02007812 */ /* 0x000fe400078ec0ff */
[----:B------:R-:W0:Y:S01]  /*0300*/  LDC.64 R2, c[0x0][0x380] ;  /* 0x0000e000ff027b82 */ /* 0x000e220000000a00 */
[----:B------:R-:W-:Y:S02]  /*0310*/  PRMT R5, R4, 0x9910, RZ ;  /* 0x0000991004057816 */ /* 0x000fe400000000ff */
[----:B------:R-:W-:-:S03]  /*0320*/  IMAD R4, R0, 0x37, R9 ;  /* 0x0000003700047824 */ /* 0x000fc600078e0209 */
[----:B------:R-:W-:Y:S02]  /*0330*/  IMAD.MOV.U32 R0, RZ, RZ, R5 ;  /* 0x000000ffff007224 */ /* 0x000fe400078e0005 */
[----:B------:R-:W-:Y:S02]  /*0340*/  VIADD R5, R4, 0x1b8 ;  /* 0x000001b804057836 */ /* 0x000fe40000000000 */
[----:B------:R-:W-:Y:S02]  /*0350*/  IMAD R0, R0, 0xb, RZ ;  /* 0x0000000b00007824 */ /* 0x000fe400078e02ff */
[----:B------:R-:W-:-:S03]  /*0360*/  @P0 IMAD.MOV R5, RZ, RZ, R4 ;  /* 0x000000ffff050224 */ /* 0x000fc600078e0204 */
[----:B------:R-:W-:-:S05]  /*0370*/  LOP3.LUT R0, R0, 0xffff, RZ, 0xc0, !PT ;  /* 0x0000ffff00007812 */ /* 0x000fca00078ec0ff */
[----:B------:R-:W-:-:S04]  /*0380*/  IMAD.IADD R5, R0, 0x1, R5 ;  /* 0x0000000100057824 */ /* 0x000fc800078e0205 */
[----:B0-----:R-:W-:Y:S02]  /*0390*/  IMAD.WIDE.U32 R2, R5, 0x4, R2 ;  /* 0x0000000405027825 */ /* 0x001fe400078e0002 */
[----:B------:R-:W0:Y:S04]  /*03a0*/  LDC.64 R4, c[0x0][0x388] ;  /* 0x0000e200ff047b82 */ /* 0x000e280000000a00 */
[----:B-1----:R-:W2:Y:S01]  /*03b0*/  LDG.E.CONSTANT R3, desc[UR4][R2.64] ;  /* 0x0000000402037981 */ /* 0x002ea2000c1e9900 */
[----:B0-----:R-:W-:-:S05]  /*03c0*/  IMAD.WIDE.U32 R4, R7, 0x4, R4 ;  /* 0x0000000407047825 */ /* 0x001fca00078e0004 */
[----:B--2---:R-:W-:Y:S01]  /*03d0*/  STG.E desc[UR4][R4.64], R3 ;  /* 0x0000000304007986 */ /* 0x004fe2000c101904 */
[----:B------:R-:W-:Y:S05]  /*03e0*/  EXIT ;  /* 0x000000000000794d */ /* 0x000fea0003800000 */
.L_x_0:
[----:B------:R-:W-:-:S00]  /*03f0*/  BRA `(.L_x_0) ;  /* 0xfffffffc00fc7947 */ /* 0x000fc0000383ffff */
[----:B------:R-:W-:-:S00]  /*0400*/  NOP ;  /* 0x0000000000007918 */ /* 0x000fc00000000000 */
[----:B------:R-:W-:-:S00]  /*0410*/  NOP ;  /* 0x0000000000007918 */ /* 0x000fc00000000000 */
[----:B------:R-:W-:-:S00]  /*0420*/  NOP ;  /* 0x0000000000007918 */ /* 0x000fc00000000000 */
[----:B------:R-:W-:-:S00]  /*0430*/  NOP ;  /* 0x0000000000007918 */ /* 0x000fc00000000000 */
[----:B------:R-:W-:-:S00]  /*0440*/  NOP ;  /* 0x0000000000007918 */ /* 0x000fc00000000000 */
[----:B------:R-:W-:-:S00]  /*0450*/  NOP ;  /* 0x0000000000007918 */ /* 0x000fc00000000000 */
[----:B------:R-:W-:-:S00]  /*0460*/  NOP ;  /* 0x0000000000007918 */ /* 0x000fc00000000000 */
[----:B------:R-:W-:-:S00]  /*0470*/  NOP ;  /* 0x0000000000007918 */ /* 0x000fc00000000000 */
.L_x_1:


//--------------------- .nv.shared.reserved.0     --------------------------
	.section	.nv.shared.reserved.0,"aw",@nobits
	.weak		__nv_reservedSMEM_offset_0_alias
	.size		__nv_reservedSMEM_offset_0_alias, 0, 64
	.other		__nv_reservedSMEM_offset_0_alias,@"STO_CUDA_RESERVED_SHARED STV_DEFAULT"
__nv_reservedSMEM_offset_0_alias:
	.zero		0
	.zero		64


//--------------------- .nv.constant0.default_function_kernel --------------------------
	.section	.nv.constant0.default_function_kernel,"a",@progbits
	.sectionflags	@""
	.align	4
.nv.constant0.default_function_kernel:
	.zero		912


//--------------------- SYMBOLS --------------------------

	.type		.nv.reservedSmem.offset0,@object
	.size		.nv.reservedSmem.offset0,0x4
